//
// Generated by NVIDIA NVVM Compiler
//
// Compiler Build ID: CL-36424714
// Cuda compilation tools, release 13.0, V13.0.88
// Based on NVVM 20.0.0
//

.version 9.0
.target sm_100
.address_size 64

	// .globl	_Z6kernelPi

.visible .entry _Z6kernelPi(
	.param .u64 .ptr .align 1 _Z6kernelPi_param_0
)
{
	.reg .pred 	%p<4>;
	.reg .b32 	%r<12>;
	.reg .b64 	%rd<5>;

	ld.param.u64 	%rd2, [_Z6kernelPi_param_0];
	cvta.to.global.u64 	%rd3, %rd2;
	mov.u32 	%r5, %ctaid.x;
	mov.u32 	%r6, %ntid.x;
	mov.u32 	%r7, %tid.x;
	mad.lo.s32 	%r1, %r5, %r6, %r7;
	mul.wide.s32 	%rd4, %r1, 4;
	add.s64 	%rd1, %rd3, %rd4;
	st.global.u32 	[%rd1], %r1;
	setp.lt.s32 	%p1, %r1, 4;
	@%p1 bra 	$L__BB0_5;
	shr.u32 	%r2, %r1, 1;
	mov.b32 	%r11, 2;
	bra.uni 	$L__BB0_3;
$L__BB0_2:
	add.s32 	%r3, %r11, 1;
	setp.eq.s32 	%p3, %r11, %r2;
	mov.u32 	%r11, %r3;
	@%p3 bra 	$L__BB0_5;
$L__BB0_3:
	rem.u32 	%r9, %r1, %r11;
	setp.ne.s32 	%p2, %r9, 0;
	@%p2 bra 	$L__BB0_2;
	mov.b32 	%r10, 0;
	st.global.u32 	[%rd1], %r10;
$L__BB0_5:
	ret;

}


// ===== COMPILED SASS (sm_100) =====

	.target	sm_100

	.elftype	@"ET_EXEC"


//--------------------- .note.nv.tkinfo           --------------------------
	.section	.note.nv.tkinfo,"",@"SHT_NOTE"
	.sectionflags	@"SHF_NOTE_NV_TKINFO"
	.tkinfo
        /*0018*/ 	.word	0x00000002
        /*0030*/ 	.string	""
        /*0030*/ 	.string	"ptxas"
        /*0030*/ 	.string	"Cuda compilation tools, release 13.0, V13.0.88"
        /*0030*/ 	.string	"Build cuda_13.0.r13.0/compiler.36424714_0"
        /*0030*/ 	.string	"-arch sm_100 -m 64 "



//--------------------- .note.nv.cuinfo           --------------------------
	.section	.note.nv.cuinfo,"",@"SHT_NOTE"
	.sectionflags	@"SHF_NOTE_NV_CUINFO"
        /*0018*/ 	.short	0x0002
        /*001a*/ 	.short	0x0064
        /*001c*/ 	.short	0x0082
	.zero		2


//--------------------- .nv.info                  --------------------------
	.section	.nv.info,"",@"SHT_CUDA_INFO"
	.align	4


	//----- nvinfo : EIATTR_REGCOUNT
	.align		4
        /*0000*/ 	.byte	0x04, 0x2f
        /*0002*/ 	.short	(.L_1 - .L_0)
	.align		4
.L_0:
        /*0004*/ 	.word	index@(_Z6kernelPi)
        /*0008*/ 	.word	0x0000000d


	//----- nvinfo : EIATTR_FRAME_SIZE
	.align		4
.L_1:
        /*000c*/ 	.byte	0x04, 0x11
        /*000e*/ 	.short	(.L_3 - .L_2)
	.align		4
.L_2:
        /*0010*/ 	.word	index@(_Z6kernelPi)
        /*0014*/ 	.word	0x00000000


	//----- nvinfo : EIATTR_MIN_STACK_SIZE
	.align		4
.L_3:
        /*0018*/ 	.byte	0x04, 0x12
        /*001a*/ 	.short	(.L_5 - .L_4)
	.align		4
.L_4:
        /*001c*/ 	.word	index@(_Z6kernelPi)
        /*0020*/ 	.word	0x00000000
.L_5:


//--------------------- .nv.compat                --------------------------
	.section	.nv.compat,"",@"SHT_CUDA_COMPAT_INFO"
	.align	4
        /*0000*/ 	.byte	0x02, 0x09, 0x00, 0x00, 0x02, 0x02, 0x01, 0x00, 0x02, 0x05, 0x05, 0x00, 0x03, 0x07, 0x01, 0x01
        /*0010*/ 	.byte	0x02, 0x03, 0x00, 0x00, 0x02, 0x06, 0x01, 0x00, 0x04, 0x0b, 0x08, 0x00, 0x09, 0x00, 0x00, 0x00
        /*0020*/ 	.byte	0x00, 0x00, 0x00, 0x00


//--------------------- .nv.info._Z6kernelPi      --------------------------
	.section	.nv.info._Z6kernelPi,"",@"SHT_CUDA_INFO"
	.sectionflags	@""
	.align	4


	//----- nvinfo : EIATTR_CUDA_API_VERSION
	.align		4
        /*0000*/ 	.byte	0x04, 0x37
        /*0002*/ 	.short	(.L_7 - .L_6)
.L_6:
        /*0004*/ 	.word	0x00000082


	//----- nvinfo : EIATTR_KPARAM_INFO
	.align		4
.L_7:
        /*0008*/ 	.byte	0x04, 0x17
        /*000a*/ 	.short	(.L_9 - .L_8)
.L_8:
        /*000c*/ 	.word	0x00000000
        /*0010*/ 	.short	0x0000
        /*0012*/ 	.short	0x0000
        /*0014*/ 	.byte	0x00, 0xf5, 0x21, 0x00


	//----- nvinfo : EIATTR_SPARSE_MMA_MASK
	.align		4
.L_9:
        /*0018*/ 	.byte	0x03, 0x50
        /*001a*/ 	.short	0x0000


	//----- nvinfo : EIATTR_MAXREG_COUNT
	.align		4
        /*001c*/ 	.byte	0x03, 0x1b
        /*001e*/ 	.short	0x00ff


	//----- nvinfo : EIATTR_MERCURY_ISA_VERSION
	.align		4
        /*0020*/ 	.byte	0x03, 0x5f
        /*0022*/ 	.short	0x0101


	//----- nvinfo : EIATTR_VRC_CTA_INIT_COUNT
	.align		4
        /*0024*/ 	.byte	0x02, 0x4a
	.zero		1
	.zero		1


	//----- nvinfo : EIATTR_EXIT_INSTR_OFFSETS
	.align		4
        /*0028*/ 	.byte	0x04, 0x1c
        /*002a*/ 	.short	(.L_11 - .L_10)


	//   ....[0]....
.L_10:
        /*002c*/ 	.word	0x000000a0


	//   ....[1]....
        /*0030*/ 	.word	0x000001e0


	//   ....[2]....
        /*0034*/ 	.word	0x00000350


	//----- nvinfo : EIATTR_CRS_STACK_SIZE
	.align		4
.L_11:
        /*0038*/ 	.byte	0x04, 0x1e
        /*003a*/ 	.short	(.L_13 - .L_12)
.L_12:
        /*003c*/ 	.word	0x00000000


	//----- nvinfo : EIATTR_CBANK_PARAM_SIZE
	.align		4
.L_13:
        /*0040*/ 	.byte	0x03, 0x19
        /*0042*/ 	.short	0x0008


	//----- nvinfo : EIATTR_PARAM_CBANK
	.align		4
        /*0044*/ 	.byte	0x04, 0x0a
        /*0046*/ 	.short	(.L_15 - .L_14)
	.align		4
.L_14:
        /*0048*/ 	.word	index@(.nv.constant0._Z6kernelPi)
        /*004c*/ 	.short	0x0380
        /*004e*/ 	.short	0x0008


	//----- nvinfo : EIATTR_SW_WAR
	.align		4
.L_15:
        /*0050*/ 	.byte	0x04, 0x36
        /*0052*/ 	.short	(.L_17 - .L_16)
.L_16:
        /*0054*/ 	.word	0x00000008
.L_17:


//--------------------- .nv.callgraph             --------------------------
	.section	.nv.callgraph,"",@"SHT_CUDA_CALLGRAPH"
	.align	4
	.sectionentsize	8
	.align		4
        /*0000*/ 	.word	0x00000000
	.align		4
        /*0004*/ 	.word	0xffffffff
	.align		4
        /*0008*/ 	.word	0x00000000
	.align		4
        /*000c*/ 	.word	0xfffffffe
	.align		4
        /*0010*/ 	.word	0x00000000
	.align		4
        /*0014*/ 	.word	0xfffffffd
	.align		4
        /*0018*/ 	.word	0x00000000
	.align		4
        /*001c*/ 	.word	0xfffffffc


//--------------------- .text._Z6kernelPi         --------------------------
	.section	.text._Z6kernelPi,"ax",@progbits
	.align	128
        .global         _Z6kernelPi
        .type           _Z6kernelPi,@function
        .size           _Z6kernelPi,(.L_x_4 - _Z6kernelPi)
        .other          _Z6kernelPi,@"STO_CUDA_ENTRY STV_DEFAULT"
_Z6kernelPi:
.text._Z6kernelPi:
[----:B------:R-:W-:Y:S01]  /*0000*/  LDC R1, c[0x0][0x37c] ;  /* 0x0000df00ff017b82 */ /* 0x000fe20000000800 */
[----:B------:R-:W0:Y:S07]  /*0010*/  S2R R0, SR_TID.X ;  /* 0x0000000000007919 */ /* 0x000e2e0000002100 */
[----:B------:R-:W0:Y:S01]  /*0020*/  S2UR UR6, SR_CTAID.X ;  /* 0x00000000000679c3 */ /* 0x000e220000002500 */
[----:B------:R-:W1:Y:S07]  /*0030*/  LDCU.64 UR4, c[0x0][0x358] ;  /* 0x00006b00ff0477ac */ /* 0x000e6e0008000a00 */
[----:B------:R-:W0:Y:S08]  /*0040*/  LDC R7, c[0x0][0x360] ;  /* 0x0000d800ff077b82 */ /* 0x000e300000000800 */
[----:B------:R-:W2:Y:S01]  /*0050*/  LDC.64 R2, c[0x0][0x380] ;  /* 0x0000e000ff027b82 */ /* 0x000ea20000000a00 */
[----:B0-----:R-:W-:-:S05]  /*0060*/  IMAD R7, R7, UR6, R0 ;  /* 0x0000000607077c24 */ /* 0x001fca000f8e0200 */
[C---:B------:R-:W-:Y:S01]  /*0070*/  ISETP.GE.AND P0, PT, R7.reuse, 0x4, PT ;  /* 0x000000040700780c */ /* 0x040fe20003f06270 */
[----:B--2---:R-:W-:-:S05]  /*0080*/  IMAD.WIDE R2, R7, 0x4, R2 ;  /* 0x0000000407027825 */ /* 0x004fca00078e0202 */
[----:B-1----:R0:W-:Y:S07]  /*0090*/  STG.E desc[UR4][R2.64], R7 ;  /* 0x0000000702007986 */ /* 0x0021ee000c101904 */
[----:B------:R-:W-:Y:S05]  /*00a0*/  @!P0 EXIT ;  /* 0x000000000000894d */ /* 0x000fea0003800000 */
[----:B------:R-:W1:Y:S01]  /*00b0*/  I2F.U32.RP R0, 0x2 ;  /* 0x0000000200007906 */ /* 0x000e620000209000 */
[----:B------:R-:W-:Y:S07]  /*00c0*/  BSSY.RECONVERGENT B0, `(.L_x_0) ;  /* 0x0000027000007945 */ /* 0x000fee0003800200 */
[----:B-1----:R-:W1:Y:S02]  /*00d0*/  MUFU.RCP R0, R0 ;  /* 0x0000000000007308 */ /* 0x002e640000001000 */
[----:B-1----:R-:W-:-:S06]  /*00e0*/  VIADD R4, R0, 0xffffffe ;  /* 0x0ffffffe00047836 */ /* 0x002fcc0000000000 */
[----:B------:R1:W2:Y:S02]  /*00f0*/  F2I.FTZ.U32.TRUNC.NTZ R5, R4 ;  /* 0x0000000400057305 */ /* 0x0002a4000021f000 */
[----:B-1----:R-:W-:Y:S01]  /*0100*/  IMAD.MOV.U32 R4, RZ, RZ, RZ ;  /* 0x000000ffff047224 */ /* 0x002fe200078e00ff */
[----:B--2---:R-:W-:-:S05]  /*0110*/  LEA R9, -R5, RZ, 0x1 ;  /* 0x000000ff05097211 */ /* 0x004fca00078e09ff */
[----:B------:R-:W-:-:S06]  /*0120*/  IMAD.HI.U32 R6, R5, R9, R4 ;  /* 0x0000000905067227 */ /* 0x000fcc00078e0004 */
[----:B------:R-:W-:-:S04]  /*0130*/  IMAD.HI.U32 R6, R6, R7, RZ ;  /* 0x0000000706067227 */ /* 0x000fc800078e00ff */
[----:B------:R-:W-:-:S05]  /*0140*/  IMAD R6, R6, -0x2, R7 ;  /* 0xfffffffe06067824 */ /* 0x000fca00078e0207 */
[----:B------:R-:W-:-:S13]  /*0150*/  ISETP.GE.U32.AND P0, PT, R6, 0x2, PT ;  /* 0x000000020600780c */ /* 0x000fda0003f06070 */
[----:B------:R-:W-:-:S04]  /*0160*/  @P0 IADD3 R6, PT, PT, R6, -0x2, RZ ;  /* 0xfffffffe06060810 */ /* 0x000fc80007ffe0ff */
[----:B------:R-:W-:-:S13]  /*0170*/  ISETP.GE.U32.AND P0, PT, R6, 0x2, PT ;  /* 0x000000020600780c */ /* 0x000fda0003f06070 */
[----:B------:R-:W-:-:S05]  /*0180*/  @P0 VIADD R6, R6, 0xfffffffe ;  /* 0xfffffffe06060836 */ /* 0x000fca0000000000 */
[----:B------:R-:W-:-:S13]  /*0190*/  ISETP.NE.AND P0, PT, R6, RZ, PT ;  /* 0x000000ff0600720c */ /* 0x000fda0003f05270 */
[----:B------:R-:W-:Y:S05]  /*01a0*/  @!P0 BRA `(.L_x_1) ;  /* 0x0000000000608947 */ /* 0x000fea0003800000 */
[----:B------:R-:W-:Y:S01]  /*01b0*/  HFMA2 R6, -RZ, RZ, 0, 1.1920928955078125e-07 ;  /* 0x00000002ff067431 */ /* 0x000fe200000001ff */
[----:B------:R-:W-:-:S07]  /*01c0*/  SHF.R.U32.HI R0, RZ, 0x1, R7 ;  /* 0x00000001ff007819 */ /* 0x000fce0000011607 */
.L_x_2:
[----:B------:R-:W-:-:S13]  /*01d0*/  ISETP.NE.AND P0, PT, R6, R0, PT ;  /* 0x000000000600720c */ /* 0x000fda0003f05270 */
[----:B------:R-:W-:Y:S05]  /*01e0*/  @!P0 EXIT ;  /* 0x000000000000894d */ /* 0x000fea0003800000 */
[----:B------:R-:W-:-:S04]  /*01f0*/  VIADD R6, R6, 0x1 ;  /* 0x0000000106067836 */ /* 0x000fc80000000000 */
[----:B------:R-:W1:Y:S01]  /*0200*/  I2F.U32.RP R8, R6 ;  /* 0x0000000600087306 */ /* 0x000e620000209000 */
[----:B------:R-:W-:Y:S01]  /*0210*/  IMAD.MOV R9, RZ, RZ, -R6 ;  /* 0x000000ffff097224 */ /* 0x000fe200078e0a06 */
[----:B------:R-:W-:-:S06]  /*0220*/  ISETP.NE.U32.AND P1, PT, R6, RZ, PT ;  /* 0x000000ff0600720c */ /* 0x000fcc0003f25070 */
[----:B-1----:R-:W1:Y:S02]  /*0230*/  MUFU.RCP R8, R8 ;  /* 0x0000000800087308 */ /* 0x002e640000001000 */
[----:B-1----:R-:W-:-:S06]  /*0240*/  IADD3 R4, PT, PT, R8, 0xffffffe, RZ ;  /* 0x0ffffffe08047810 */ /* 0x002fcc0007ffe0ff */
[----:B------:R1:W2:Y:S02]  /*0250*/  F2I.FTZ.U32.TRUNC.NTZ R5, R4 ;  /* 0x0000000400057305 */ /* 0x0002a4000021f000 */
[----:B-1----:R-:W-:Y:S01]  /*0260*/  MOV R4, RZ ;  /* 0x000000ff00047202 */ /* 0x002fe20000000f00 */
[----:B--2---:R-:W-:-:S04]  /*0270*/  IMAD R9, R9, R5, RZ ;  /* 0x0000000509097224 */ /* 0x004fc800078e02ff */
[----:B------:R-:W-:-:S06]  /*0280*/  IMAD.HI.U32 R10, R5, R9, R4 ;  /* 0x00000009050a7227 */ /* 0x000fcc00078e0004 */
[----:B------:R-:W-:-:S04]  /*0290*/  IMAD.HI.U32 R10, R10, R7, RZ ;  /* 0x000000070a0a7227 */ /* 0x000fc800078e00ff */
[----:B------:R-:W-:-:S04]  /*02a0*/  IMAD.MOV R10, RZ, RZ, -R10 ;  /* 0x000000ffff0a7224 */ /* 0x000fc800078e0a0a */
[----:B------:R-:W-:-:S05]  /*02b0*/  IMAD R5, R6, R10, R7 ;  /* 0x0000000a06057224 */ /* 0x000fca00078e0207 */
[----:B------:R-:W-:-:S13]  /*02c0*/  ISETP.GE.U32.AND P0, PT, R5, R6, PT ;  /* 0x000000060500720c */ /* 0x000fda0003f06070 */
[----:B------:R-:W-:-:S04]  /*02d0*/  @P0 IADD3 R5, PT, PT, -R6, R5, RZ ;  /* 0x0000000506050210 */ /* 0x000fc80007ffe1ff */
[----:B------:R-:W-:-:S13]  /*02e0*/  ISETP.GE.U32.AND P0, PT, R5, R6, PT ;  /* 0x000000060500720c */ /* 0x000fda0003f06070 */
[----:B------:R-:W-:Y:S01]  /*02f0*/  @P0 IMAD.IADD R5, R5, 0x1, -R6 ;  /* 0x0000000105050824 */ /* 0x000fe200078e0a06 */
[----:B------:R-:W-:-:S04]  /*0300*/  @!P1 LOP3.LUT R5, RZ, R6, RZ, 0x33, !PT ;  /* 0x00000006ff059212 */ /* 0x000fc800078e33ff */
[----:B------:R-:W-:-:S13]  /*0310*/  ISETP.NE.AND P0, PT, R5, RZ, PT ;  /* 0x000000ff0500720c */ /* 0x000fda0003f05270 */
[----:B------:R-:W-:Y:S05]  /*0320*/  @P0 BRA `(.L_x_2) ;  /* 0xfffffffc00a80947 */ /* 0x000fea000383ffff */
.L_x_1:
[----:B------:R-:W-:Y:S05]  /*0330*/  BSYNC.RECONVERGENT B0 ;  /* 0x0000000000007941 */ /* 0x000fea0003800200 */
.L_x_0:
[----:B------:R-:W-:Y:S01]  /*0340*/  STG.E desc[UR4][R2.64], RZ ;  /* 0x000000ff02007986 */ /* 0x000fe2000c101904 */
[----:B------:R-:W-:Y:S05]  /*0350*/  EXIT ;  /* 0x000000000000794d */ /* 0x000fea0003800000 */
.L_x_3:
[----:B------:R-:W-:-:S00]  /*0360*/  BRA `(.L_x_3) ;  /* 0xfffffffc00fc7947 */ /* 0x000fc0000383ffff */
[----:B------:R-:W-:-:S00]  /*0370*/  NOP ;  /* 0x0000000000007918 */ /* 0x000fc00000000000 */
        /* <DEDUP_REMOVED lines=8> */
.L_x_4:


//--------------------- .nv.shared.reserved.0     --------------------------
	.section	.nv.shared.reserved.0,"aw",@nobits
	.weak		__nv_reservedSMEM_offset_0_alias
	.size		__nv_reservedSMEM_offset_0_alias, 0, 64
	.other		__nv_reservedSMEM_offset_0_alias,@"STO_CUDA_RESERVED_SHARED STV_DEFAULT"
__nv_reservedSMEM_offset_0_alias:
	.zero		0
	.zero		64


//--------------------- .nv.constant0._Z6kernelPi --------------------------
	.section	.nv.constant0._Z6kernelPi,"a",@progbits
	.sectionflags	@""
	.align	4
.nv.constant0._Z6kernelPi:
	.zero		904


//--------------------- SYMBOLS --------------------------

	.type		.nv.reservedSmem.offset0,@object
	.size		.nv.reservedSmem.offset0,0x4
